//
// Generated by NVIDIA NVVM Compiler
//
// Compiler Build ID: CL-36424714
// Cuda compilation tools, release 13.0, V13.0.88
// Based on NVVM 20.0.0
//

.version 9.0
.target sm_100
.address_size 64

	// .globl	_Z5scan4v
.extern .func  (.param .b32 func_retval0) vprintf
(
	.param .b64 vprintf_param_0,
	.param .b64 vprintf_param_1
)
;
.global .align 1 .b8 $str[28] = {84, 104, 114, 101, 97, 100, 32, 37, 100, 32, 102, 105, 110, 97, 108, 32, 118, 97, 108, 117, 101, 32, 61, 32, 37, 100, 10};

.visible .entry _Z5scan4v()
{
	.local .align 8 .b8 	__local_depot0[8];
	.reg .b64 	%SP;
	.reg .b64 	%SPL;
	.reg .pred 	%p<7>;
	.reg .b32 	%r<16>;
	.reg .b64 	%rd<5>;

	mov.u64 	%SPL, __local_depot0;
	cvta.local.u64 	%SP, %SPL;
	mov.u32 	%r1, %tid.x;
	not.b32 	%r2, %r1;
	and.b32  	%r3, %r1, 7;
	and.b32  	%r4, %r2, 31;
	shfl.sync.up.b32	%r5|%p1, %r4, 1, 6144, -1;
	setp.eq.s32 	%p2, %r3, 0;
	selp.b32 	%r6, 0, %r5, %p2;
	add.s32 	%r7, %r6, %r4;
	shfl.sync.up.b32	%r8|%p3, %r7, 2, 6144, -1;
	setp.lt.u32 	%p4, %r3, 2;
	selp.b32 	%r9, 0, %r8, %p4;
	add.s32 	%r10, %r9, %r7;
	shfl.sync.up.b32	%r11|%p5, %r10, 4, 6144, -1;
	setp.lt.u32 	%p6, %r3, 4;
	selp.b32 	%r12, 0, %r11, %p6;
	add.s32 	%r13, %r12, %r10;
	add.u64 	%rd1, %SP, 0;
	add.u64 	%rd2, %SPL, 0;
	st.local.v2.u32 	[%rd2], {%r1, %r13};
	mov.u64 	%rd3, $str;
	cvta.global.u64 	%rd4, %rd3;
	{ // callseq 0, 0
	.param .b64 param0;
	st.param.b64 	[param0], %rd4;
	.param .b64 param1;
	st.param.b64 	[param1], %rd1;
	.param .b32 retval0;
	call.uni (retval0), 
	vprintf, 
	(
	param0, 
	param1
	);
	ld.param.b32 	%r14, [retval0];
	} // callseq 0
	ret;

}


// ===== COMPILED SASS (sm_100) =====

	.target	sm_100

	.elftype	@"ET_EXEC"


//--------------------- .note.nv.tkinfo           --------------------------
	.section	.note.nv.tkinfo,"",@"SHT_NOTE"
	.sectionflags	@"SHF_NOTE_NV_TKINFO"
	.tkinfo
        /*0018*/ 	.word	0x00000002
        /*0030*/ 	.string	""
        /*0030*/ 	.string	"ptxas"
        /*0030*/ 	.string	"Cuda compilation tools, release 13.0, V13.0.88"
        /*0030*/ 	.string	"Build cuda_13.0.r13.0/compiler.36424714_0"
        /*0030*/ 	.string	"-arch sm_100 -m 64 "



//--------------------- .note.nv.cuinfo           --------------------------
	.section	.note.nv.cuinfo,"",@"SHT_NOTE"
	.sectionflags	@"SHF_NOTE_NV_CUINFO"
        /*0018*/ 	.short	0x0002
        /*001a*/ 	.short	0x0064
        /*001c*/ 	.short	0x0082
	.zero		2


//--------------------- .nv.info                  --------------------------
	.section	.nv.info,"",@"SHT_CUDA_INFO"
	.align	4


	//----- nvinfo : EIATTR_REGCOUNT
	.align		4
        /*0000*/ 	.byte	0x04, 0x2f
        /*0002*/ 	.short	(.L_2 - .L_1)
	.align		4
.L_1:
        /*0004*/ 	.word	index@(_Z5scan4v)
        /*0008*/ 	.word	0x00000018


	//----- nvinfo : EIATTR_FRAME_SIZE
	.align		4
.L_2:
        /*000c*/ 	.byte	0x04, 0x11
        /*000e*/ 	.short	(.L_4 - .L_3)
	.align		4
.L_3:
        /*0010*/ 	.word	index@(_Z5scan4v)
        /*0014*/ 	.word	0x00000008


	//----- nvinfo : EIATTR_MIN_STACK_SIZE
	.align		4
.L_4:
        /*0018*/ 	.byte	0x04, 0x12
        /*001a*/ 	.short	(.L_6 - .L_5)
	.align		4
.L_5:
        /*001c*/ 	.word	index@(_Z5scan4v)
        /*0020*/ 	.word	0x00000008
.L_6:


//--------------------- .nv.compat                --------------------------
	.section	.nv.compat,"",@"SHT_CUDA_COMPAT_INFO"
	.align	4
        /*0000*/ 	.byte	0x02, 0x09, 0x00, 0x00, 0x02, 0x02, 0x01, 0x00, 0x02, 0x05, 0x05, 0x00, 0x03, 0x07, 0x01, 0x01
        /*0010*/ 	.byte	0x02, 0x03, 0x00, 0x00, 0x02, 0x06, 0x01, 0x00, 0x04, 0x0b, 0x08, 0x00, 0x09, 0x00, 0x00, 0x00
        /*0020*/ 	.byte	0x00, 0x00, 0x00, 0x00


//--------------------- .nv.info._Z5scan4v        --------------------------
	.section	.nv.info._Z5scan4v,"",@"SHT_CUDA_INFO"
	.sectionflags	@""
	.align	4


	//----- nvinfo : EIATTR_CUDA_API_VERSION
	.align		4
        /*0000*/ 	.byte	0x04, 0x37
        /*0002*/ 	.short	(.L_8 - .L_7)
.L_7:
        /*0004*/ 	.word	0x00000082


	//----- nvinfo : EIATTR_SPARSE_MMA_MASK
	.align		4
.L_8:
        /*0008*/ 	.byte	0x03, 0x50
        /*000a*/ 	.short	0x0000


	//----- nvinfo : EIATTR_MAXREG_COUNT
	.align		4
        /*000c*/ 	.byte	0x03, 0x1b
        /*000e*/ 	.short	0x00ff


	//----- nvinfo : EIATTR_EXTERNS
	.align		4
        /*0010*/ 	.byte	0x04, 0x0f
        /*0012*/ 	.short	(.L_10 - .L_9)


	//   ....[0]....
	.align		4
.L_9:
        /*0014*/ 	.word	index@(vprintf)


	//----- nvinfo : EIATTR_MERCURY_ISA_VERSION
	.align		4
.L_10:
        /*0018*/ 	.byte	0x03, 0x5f
        /*001a*/ 	.short	0x0101


	//----- nvinfo : EIATTR_COOP_GROUP_MASK_REGIDS
	.align		4
        /*001c*/ 	.byte	0x04, 0x29
        /*001e*/ 	.short	(.L_12 - .L_11)


	//   ....[0]....
.L_11:
        /*0020*/ 	.word	0xffffffff


	//   ....[1]....
        /*0024*/ 	.word	0xffffffff


	//   ....[2]....
        /*0028*/ 	.word	0xffffffff


	//----- nvinfo : EIATTR_COOP_GROUP_INSTR_OFFSETS
	.align		4
.L_12:
        /*002c*/ 	.byte	0x04, 0x28
        /*002e*/ 	.short	(.L_14 - .L_13)


	//   ....[0]....
.L_13:
        /*0030*/ 	.word	0x00000090


	//   ....[1]....
        /*0034*/ 	.word	0x000000d0


	//   ....[2]....
        /*0038*/ 	.word	0x00000130


	//----- nvinfo : EIATTR_VRC_CTA_INIT_COUNT
	.align		4
.L_14:
        /*003c*/ 	.byte	0x02, 0x4a
	.zero		1
	.zero		1


	//----- nvinfo : EIATTR_SYSCALL_OFFSETS
	.align		4
        /*0040*/ 	.byte	0x04, 0x46
        /*0042*/ 	.short	(.L_16 - .L_15)


	//   ....[0]....
.L_15:
        /*0044*/ 	.word	0x000001c0


	//----- nvinfo : EIATTR_EXIT_INSTR_OFFSETS
	.align		4
.L_16:
        /*0048*/ 	.byte	0x04, 0x1c
        /*004a*/ 	.short	(.L_18 - .L_17)


	//   ....[0]....
.L_17:
        /*004c*/ 	.word	0x000001d0


	//----- nvinfo : EIATTR_SW_WAR
	.align		4
.L_18:
        /*0050*/ 	.byte	0x04, 0x36
        /*0052*/ 	.short	(.L_20 - .L_19)
.L_19:
        /*0054*/ 	.word	0x00000008
.L_20:


//--------------------- .nv.callgraph             --------------------------
	.section	.nv.callgraph,"",@"SHT_CUDA_CALLGRAPH"
	.align	4
	.sectionentsize	8
	.align		4
        /*0000*/ 	.word	0x00000000
	.align		4
        /*0004*/ 	.word	0xffffffff
	.align		4
        /*0008*/ 	.word	index@(_Z5scan4v)
	.align		4
        /*000c*/ 	.word	index@(vprintf)
	.align		4
        /*0010*/ 	.word	0x00000000
	.align		4
        /*0014*/ 	.word	0xfffffffe
	.align		4
        /*0018*/ 	.word	0x00000000
	.align		4
        /*001c*/ 	.word	0xfffffffd
	.align		4
        /*0020*/ 	.word	0x00000000
	.align		4
        /*0024*/ 	.word	0xfffffffc


//--------------------- .nv.constant4             --------------------------
	.section	.nv.constant4,"a",@progbits
	.align	8
	.align		8
.nv.constant4:
        /*0000*/ 	.dword	vprintf
	.align		8
        /*0008*/ 	.dword	$str


//--------------------- .text._Z5scan4v           --------------------------
	.section	.text._Z5scan4v,"ax",@progbits
	.align	128
        .global         _Z5scan4v
        .type           _Z5scan4v,@function
        .size           _Z5scan4v,(.L_x_2 - _Z5scan4v)
        .other          _Z5scan4v,@"STO_CUDA_ENTRY STV_DEFAULT"
_Z5scan4v:
.text._Z5scan4v:
[----:B------:R-:W0:Y:S01]  /*0000*/  LDC R1, c[0x0][0x37c] ;  /* 0x0000df00ff017b82 */ /* 0x000e220000000800 */
[----:B------:R-:W1:Y:S01]  /*0010*/  S2R R8, SR_TID.X ;  /* 0x0000000000087919 */ /* 0x000e620000002100 */
[----:B0-----:R-:W-:Y:S01]  /*0020*/  VIADD R1, R1, 0xfffffff8 ;  /* 0xfffffff801017836 */ /* 0x001fe20000000000 */
[----:B------:R-:W0:Y:S01]  /*0030*/  LDCU UR4, c[0x0][0x2f8] ;  /* 0x00005f00ff0477ac */ /* 0x000e220008000800 */
[----:B------:R-:W2:Y:S01]  /*0040*/  LDCU.64 UR6, c[0x4][0x8] ;  /* 0x01000100ff0677ac */ /* 0x000ea20008000a00 */
[----:B------:R-:W3:Y:S01]  /*0050*/  LDCU UR5, c[0x0][0x2fc] ;  /* 0x00005f80ff0577ac */ /* 0x000ee20008000800 */
[C---:B-1----:R-:W-:Y:S02]  /*0060*/  LOP3.LUT R3, R8.reuse, 0x1f, RZ, 0xc, !PT ;  /* 0x0000001f08037812 */ /* 0x042fe400078e0cff */
[C---:B------:R-:W-:Y:S02]  /*0070*/  LOP3.LUT P0, RZ, R8.reuse, 0x7, RZ, 0xc0, !PT ;  /* 0x0000000708ff7812 */ /* 0x040fe4000780c0ff */
[----:B------:R-:W-:Y:S01]  /*0080*/  LOP3.LUT R2, R8, 0x7, RZ, 0xc0, !PT ;  /* 0x0000000708027812 */ /* 0x000fe200078ec0ff */
[----:B------:R-:W1:Y:S02]  /*0090*/  SHFL.UP PT, R0, R3, 0x1, 0x1800 ;  /* 0x0438000003007f89 */ /* 0x000e6400000e0000 */
[----:B-1----:R-:W-:-:S02]  /*00a0*/  SEL R0, R0, RZ, P0 ;  /* 0x000000ff00007207 */ /* 0x002fc40000000000 */
[----:B------:R-:W-:-:S03]  /*00b0*/  ISETP.GE.U32.AND P0, PT, R2, 0x2, PT ;  /* 0x000000020200780c */ /* 0x000fc60003f06070 */
[----:B------:R-:W-:-:S05]  /*00c0*/  IMAD.IADD R4, R3, 0x1, R0 ;  /* 0x0000000103047824 */ /* 0x000fca00078e0200 */
[----:B------:R-:W1:Y:S02]  /*00d0*/  SHFL.UP PT, R0, R4, 0x2, 0x1800 ;  /* 0x0458000004007f89 */ /* 0x000e6400000e0000 */
[----:B-1----:R-:W-:Y:S02]  /*00e0*/  SEL R5, R0, RZ, P0 ;  /* 0x000000ff00057207 */ /* 0x002fe40000000000 */
[----:B------:R-:W-:Y:S02]  /*00f0*/  ISETP.GE.U32.AND P0, PT, R2, 0x4, PT ;  /* 0x000000040200780c */ /* 0x000fe40003f06070 */
[----:B------:R-:W-:Y:S01]  /*0100*/  MOV R2, 0x0 ;  /* 0x0000000000027802 */ /* 0x000fe20000000f00 */
[----:B------:R-:W-:Y:S02]  /*0110*/  IMAD.IADD R0, R4, 0x1, R5 ;  /* 0x0000000104007824 */ /* 0x000fe400078e0205 */
[----:B--2---:R-:W-:-:S03]  /*0120*/  IMAD.U32 R4, RZ, RZ, UR6 ;  /* 0x00000006ff047e24 */ /* 0x004fc6000f8e00ff */
[----:B------:R-:W1:Y:S01]  /*0130*/  SHFL.UP PT, R5, R0, 0x4, 0x1800 ;  /* 0x0498000000057f89 */ /* 0x000e6200000e0000 */
[----:B------:R-:W2:Y:S01]  /*0140*/  LDC.64 R2, c[0x4][R2] ;  /* 0x0100000002027b82 */ /* 0x000ea20000000a00 */
[----:B-1----:R-:W-:Y:S02]  /*0150*/  SEL R5, R5, RZ, P0 ;  /* 0x000000ff05057207 */ /* 0x002fe40000000000 */
[----:B0-----:R-:W-:-:S03]  /*0160*/  IADD3 R6, P0, PT, R1, UR4, RZ ;  /* 0x0000000401067c10 */ /* 0x001fc6000ff1e0ff */
[----:B------:R-:W-:Y:S02]  /*0170*/  IMAD.IADD R9, R0, 0x1, R5 ;  /* 0x0000000100097824 */ /* 0x000fe400078e0205 */
[----:B------:R-:W-:Y:S02]  /*0180*/  IMAD.U32 R5, RZ, RZ, UR7 ;  /* 0x00000007ff057e24 */ /* 0x000fe4000f8e00ff */
[----:B---3--:R-:W-:Y:S01]  /*0190*/  IMAD.X R7, RZ, RZ, UR5, P0 ;  /* 0x00000005ff077e24 */ /* 0x008fe200080e06ff */
[----:B------:R0:W-:Y:S06]  /*01a0*/  STL.64 [R1], R8 ;  /* 0x0000000801007387 */ /* 0x0001ec0000100a00 */
[----:B------:R-:W-:-:S07]  /*01b0*/  LEPC R20, `(.L_x_0) ;  /* 0x000000001014794e */ /* 0x000fce0000000000 */
[----:B0-2---:R-:W-:Y:S05]  /*01c0*/  CALL.ABS.NOINC R2 ;  /* 0x0000000002007343 */ /* 0x005fea0003c00000 */
.L_x_0:
[----:B------:R-:W-:Y:S05]  /*01d0*/  EXIT ;  /* 0x000000000000794d */ /* 0x000fea0003800000 */
.L_x_1:
[----:B------:R-:W-:-:S00]  /*01e0*/  BRA `(.L_x_1) ;  /* 0xfffffffc00fc7947 */ /* 0x000fc0000383ffff */
[----:B------:R-:W-:-:S00]  /*01f0*/  NOP ;  /* 0x0000000000007918 */ /* 0x000fc00000000000 */
        /* <DEDUP_REMOVED lines=8> */
.L_x_2:


//--------------------- .nv.global.init           --------------------------
	.section	.nv.global.init,"aw",@progbits
.nv.global.init:
	.type		$str,@object
	.size		$str,(.L_0 - $str)
$str:
        /*0000*/ 	.byte	0x54, 0x68, 0x72, 0x65, 0x61, 0x64, 0x20, 0x25, 0x64, 0x20, 0x66, 0x69, 0x6e, 0x61, 0x6c, 0x20
        /*0010*/ 	.byte	0x76, 0x61, 0x6c, 0x75, 0x65, 0x20, 0x3d, 0x20, 0x25, 0x64, 0x0a, 0x00
.L_0:


//--------------------- .nv.shared.reserved.0     --------------------------
	.section	.nv.shared.reserved.0,"aw",@nobits
	.weak		__nv_reservedSMEM_offset_0_alias
	.size		__nv_reservedSMEM_offset_0_alias, 0, 64
	.other		__nv_reservedSMEM_offset_0_alias,@"STO_CUDA_RESERVED_SHARED STV_DEFAULT"
__nv_reservedSMEM_offset_0_alias:
	.zero		0
	.zero		64


//--------------------- .nv.constant0._Z5scan4v   --------------------------
	.section	.nv.constant0._Z5scan4v,"a",@progbits
	.sectionflags	@""
	.align	4
.nv.constant0._Z5scan4v:
	.zero		896


//--------------------- SYMBOLS --------------------------

	.type		.nv.reservedSmem.offset0,@object
	.size		.nv.reservedSmem.offset0,0x4
	.type		vprintf,@function
